	.headerflags	@"EF_CUDA_TEXMODE_UNIFIED EF_CUDA_64BIT_ADDRESS EF_CUDA_ACCELERATORS EF_CUDA_SM90 EF_CUDA_VIRTUAL_SM(EF_CUDA_SM90)"
	.elftype	@"ET_EXEC"


//--------------------- .nv.info                  --------------------------
	.section	.nv.info,"",@"SHT_CUDA_INFO"
	.align	4


	//----- nvinfo : EIATTR_REGCOUNT
	.align		4
        /*0000*/ 	.byte	0x04, 0x2f
        /*0002*/ 	.short	(.L_1 - .L_0)
	.align		4
.L_0:
        /*0004*/ 	.word	index@(triton_poi_fused_cat_19)
        /*0008*/ 	.word	0x0000000a


	//----- nvinfo : EIATTR_MIN_STACK_SIZE
	.align		4
.L_1:
        /*000c*/ 	.byte	0x04, 0x12
        /*000e*/ 	.short	(.L_3 - .L_2)
	.align		4
.L_2:
        /*0010*/ 	.word	index@(triton_poi_fused_cat_19)
        /*0014*/ 	.word	0x00000000


	//----- nvinfo : EIATTR_FRAME_SIZE
	.align		4
.L_3:
        /*0018*/ 	.byte	0x04, 0x11
        /*001a*/ 	.short	(.L_5 - .L_4)
	.align		4
.L_4:
        /*001c*/ 	.word	index@(triton_poi_fused_cat_19)
        /*0020*/ 	.word	0x00000000


	//----- nvinfo : EIATTR_MIN_STACK_SIZE
	.align		4
.L_5:
        /*0024*/ 	.byte	0x04, 0x12
        /*0026*/ 	.short	(.L_7 - .L_6)
	.align		4
.L_6:
        /*0028*/ 	.word	index@(triton_poi_fused_cat_19)
        /*002c*/ 	.word	0x00000000
.L_7:


//--------------------- .nv.info.triton_poi_fused_cat_19 --------------------------
	.section	.nv.info.triton_poi_fused_cat_19,"",@"SHT_CUDA_INFO"
	.sectionflags	@""
	.align	4


	//----- nvinfo : EIATTR_CUDA_API_VERSION
	.align		4
        /*0000*/ 	.byte	0x04, 0x37
        /*0002*/ 	.short	(.L_9 - .L_8)
.L_8:
        /*0004*/ 	.word	0x0000007c


	//----- nvinfo : EIATTR_KPARAM_INFO
	.align		4
.L_9:
        /*0008*/ 	.byte	0x04, 0x17
        /*000a*/ 	.short	(.L_11 - .L_10)
.L_10:
        /*000c*/ 	.word	0x00000000
        /*0010*/ 	.short	0x0002
        /*0012*/ 	.short	0x0010
        /*0014*/ 	.byte	0x00, 0xf0, 0x11, 0x00


	//----- nvinfo : EIATTR_KPARAM_INFO
	.align		4
.L_11:
        /*0018*/ 	.byte	0x04, 0x17
        /*001a*/ 	.short	(.L_13 - .L_12)
.L_12:
        /*001c*/ 	.word	0x00000000
        /*0020*/ 	.short	0x0001
        /*0022*/ 	.short	0x0008
        /*0024*/ 	.byte	0x00, 0xf4, 0x21, 0x00


	//----- nvinfo : EIATTR_KPARAM_INFO
	.align		4
.L_13:
        /*0028*/ 	.byte	0x04, 0x17
        /*002a*/ 	.short	(.L_15 - .L_14)
.L_14:
        /*002c*/ 	.word	0x00000000
        /*0030*/ 	.short	0x0000
        /*0032*/ 	.short	0x0000
        /*0034*/ 	.byte	0x00, 0xf4, 0x21, 0x00


	//----- nvinfo : EIATTR_SPARSE_MMA_MASK
	.align		4
.L_15:
        /*0038*/ 	.byte	0x03, 0x50
        /*003a*/ 	.short	0x0000


	//----- nvinfo : EIATTR_MAXREG_COUNT
	.align		4
        /*003c*/ 	.byte	0x03, 0x1b
        /*003e*/ 	.short	0x00ff


	//----- nvinfo : EIATTR_EXIT_INSTR_OFFSETS
	.align		4
        /*0040*/ 	.byte	0x04, 0x1c
        /*0042*/ 	.short	(.L_17 - .L_16)


	//   ....[0]....
.L_16:
        /*0044*/ 	.word	0x000001c0


	//   ....[1]....
        /*0048*/ 	.word	0x000001e0


	//----- nvinfo : EIATTR_REQNTID
	.align		4
.L_17:
        /*004c*/ 	.byte	0x04, 0x10
        /*004e*/ 	.short	(.L_19 - .L_18)
.L_18:
        /*0050*/ 	.word	0x00000080
        /*0054*/ 	.word	0x00000001
        /*0058*/ 	.word	0x00000001


	//----- nvinfo : EIATTR_CBANK_PARAM_SIZE
	.align		4
.L_19:
        /*005c*/ 	.byte	0x03, 0x19
        /*005e*/ 	.short	0x0014


	//----- nvinfo : EIATTR_PARAM_CBANK
	.align		4
        /*0060*/ 	.byte	0x04, 0x0a
        /*0062*/ 	.short	(.L_21 - .L_20)
	.align		4
.L_20:
        /*0064*/ 	.word	index@(.nv.constant0.triton_poi_fused_cat_19)
        /*0068*/ 	.short	0x0210
        /*006a*/ 	.short	0x0014


	//----- nvinfo : EIATTR_SW_WAR
	.align		4
.L_21:
        /*006c*/ 	.byte	0x04, 0x36
        /*006e*/ 	.short	(.L_23 - .L_22)
.L_22:
        /*0070*/ 	.word	0x00000008
.L_23:


//--------------------- .nv.callgraph             --------------------------
	.section	.nv.callgraph,"",@"SHT_CUDA_CALLGRAPH"
	.align	4
	.sectionentsize	8
	.align		4
        /*0000*/ 	.word	0x00000000
	.align		4
        /*0004*/ 	.word	0xffffffff
	.align		4
        /*0008*/ 	.word	0x00000000
	.align		4
        /*000c*/ 	.word	0xfffffffe
	.align		4
        /*0010*/ 	.word	0x00000000
	.align		4
        /*0014*/ 	.word	0xfffffffd
	.align		4
        /*0018*/ 	.word	0x00000000
	.align		4
        /*001c*/ 	.word	0xfffffffc


//--------------------- .text.triton_poi_fused_cat_19 --------------------------
	.section	.text.triton_poi_fused_cat_19,"ax",@progbits
	.align	128
        .global         triton_poi_fused_cat_19
        .type           triton_poi_fused_cat_19,@function
        .size           triton_poi_fused_cat_19,(.L_x_1 - triton_poi_fused_cat_19)
        .other          triton_poi_fused_cat_19,@"STO_CUDA_ENTRY STV_DEFAULT"
triton_poi_fused_cat_19:
.text.triton_poi_fused_cat_19:
[----:B------:R-:W0:Y:S02]  /*0000*/  LDC R1, c[0x0][0x28] ;  /* 0x00000a00ff017b82 */ /* 0x000e240000000800 */
[----:B------:R-:W1:Y:S01]  /*0010*/  S2R R0, SR_TID.X ;  /* 0x0000000000007919 */ /* 0x000e620000002100 */
[----:B------:R-:W-:Y:S01]  /*0020*/  ULDC.64 UR4, c[0x0][0x208] ;  /* 0x0000820000047ab9 */ /* 0x000fe20000000a00 */
[----:B------:R-:W2:Y:S01]  /*0030*/  S2R R3, SR_CTAID.X ;  /* 0x0000000000037919 */ /* 0x000ea20000002500 */
[----:B-1----:R-:W-:Y:S02]  /*0040*/  LOP3.LUT R0, R0, 0x7f, RZ, 0xc0, !PT ;  /* 0x0000007f00007812 */ /* 0x002fe400078ec0ff */
[----:B--2---:R-:W-:-:S03]  /*0050*/  SHF.R.S32.HI R2, RZ, 0x18, R3 ;  /* 0x00000018ff027819 */ /* 0x004fc60000011403 */
[----:B------:R-:W-:Y:S01]  /*0060*/  IMAD R0, R3, 0x80, R0 ;  /* 0x0000008003007824 */ /* 0x000fe200078e0200 */
[----:B------:R-:W-:-:S04]  /*0070*/  SGXT R3, R2, 0x1 ;  /* 0x000000010203781a */ /* 0x000fc80000000200 */
[----:B------:R-:W-:Y:S02]  /*0080*/  LEA.HI R4, R3, R0, RZ, 0x2 ;  /* 0x0000000003047211 */ /* 0x000fe400078f10ff */
[----:B------:R-:W1:Y:S02]  /*0090*/  LDC.64 R2, c[0x0][0x210] ;  /* 0x00008400ff027b82 */ /* 0x000e640000000a00 */
[----:B------:R-:W-:Y:S02]  /*00a0*/  SHF.R.S32.HI R5, RZ, 0x2, R4 ;  /* 0x00000002ff057819 */ /* 0x000fe40000011404 */
[----:B------:R-:W-:Y:S02]  /*00b0*/  LOP3.LUT R7, R4, 0xfffffffc, RZ, 0xc0, !PT ;  /* 0xfffffffc04077812 */ /* 0x000fe400078ec0ff */
[----:B------:R-:W-:Y:S02]  /*00c0*/  LEA.HI R6, R5, R5, RZ, 0x2 ;  /* 0x0000000505067211 */ /* 0x000fe400078f10ff */
[----:B------:R-:W-:-:S02]  /*00d0*/  IADD3 R7, R0, 0x1, -R7 ;  /* 0x0000000100077810 */ /* 0x000fc40007ffe807 */
[----:B------:R-:W-:-:S04]  /*00e0*/  LOP3.LUT R6, R6, 0xfffffffc, RZ, 0xc0, !PT ;  /* 0xfffffffc06067812 */ /* 0x000fc800078ec0ff */
[----:B------:R-:W-:Y:S01]  /*00f0*/  IADD3 R6, R5, 0x2, -R6 ;  /* 0x0000000205067810 */ /* 0x000fe20007ffe806 */
[----:B------:R-:W-:-:S03]  /*0100*/  VIADD R5, R0, 0x9 ;  /* 0x0000000900057836 */ /* 0x000fc60000000000 */
[----:B------:R-:W-:-:S04]  /*0110*/  LOP3.LUT R6, R6, R7, RZ, 0xfc, !PT ;  /* 0x0000000706067212 */ /* 0x000fc800078efcff */
[----:B------:R-:W-:Y:S01]  /*0120*/  ISETP.GE.U32.AND P0, PT, R6, 0x4, PT ;  /* 0x000000040600780c */ /* 0x000fe20003f06070 */
[----:B------:R-:W-:Y:S02]  /*0130*/  IMAD.MOV.U32 R6, RZ, RZ, RZ ;  /* 0x000000ffff067224 */ /* 0x000fe400078e00ff */
[----:B-1----:R-:W-:Y:S01]  /*0140*/  IMAD.WIDE R2, R5, 0x4, R2 ;  /* 0x0000000405027825 */ /* 0x002fe200078e0202 */
[----:B------:R-:W-:Y:S01]  /*0150*/  ISETP.LT.AND P0, PT, R0, 0x100, !P0 ;  /* 0x000001000000780c */ /* 0x000fe20004701270 */
[----:B------:R-:W1:-:S12]  /*0160*/  LDC.64 R4, c[0x0][0x218] ;  /* 0x00008600ff047b82 */ /* 0x000e580000000a00 */
[----:B------:R-:W2:Y:S01]  /*0170*/  @P0 LDG.E R6, desc[UR4][R2.64] ;  /* 0x0000000402060981 */ /* 0x000ea2000c1e1900 */
[C---:B------:R-:W-:Y:S01]  /*0180*/  ISETP.GE.AND P1, PT, R0.reuse, 0x100, PT ;  /* 0x000001000000780c */ /* 0x040fe20003f26270 */
[----:B------:R-:W-:-:S04]  /*0190*/  IMAD R7, R0, 0x19, RZ ;  /* 0x0000001900077824 */ /* 0x000fc800078e02ff */
[----:B-1----:R-:W-:Y:S01]  /*01a0*/  IMAD.WIDE R4, R7, 0x4, R4 ;  /* 0x0000000407047825 */ /* 0x002fe200078e0204 */
[----:B--2---:R-:W-:-:S07]  /*01b0*/  SEL R7, R6, 0xc61c4000, P0 ;  /* 0xc61c400006077807 */ /* 0x004fce0000000000 */
[----:B------:R-:W-:Y:S05]  /*01c0*/  @P1 EXIT ;  /* 0x000000000000194d */ /* 0x000fea0003800000 */
[----:B------:R-:W-:Y:S01]  /*01d0*/  STG.E desc[UR4][R4.64], R7 ;  /* 0x0000000704007986 */ /* 0x000fe2000c101904 */
[----:B------:R-:W-:Y:S05]  /*01e0*/  EXIT ;  /* 0x000000000000794d */ /* 0x000fea0003800000 */
.L_x_0:
[----:B------:R-:W-:-:S00]  /*01f0*/  BRA `(.L_x_0) ;  /* 0xfffffffc00fc7947 */ /* 0x000fc0000383ffff */
[----:B------:R-:W-:-:S00]  /*0200*/  NOP ;  /* 0x0000000000007918 */ /* 0x000fc00000000000 */
[----:B------:R-:W-:-:S00]  /*0210*/  NOP ;  /* 0x0000000000007918 */ /* 0x000fc00000000000 */
[----:B------:R-:W-:-:S00]  /*0220*/  NOP ;  /* 0x0000000000007918 */ /* 0x000fc00000000000 */
[----:B------:R-:W-:-:S00]  /*0230*/  NOP ;  /* 0x0000000000007918 */ /* 0x000fc00000000000 */
[----:B------:R-:W-:-:S00]  /*0240*/  NOP ;  /* 0x0000000000007918 */ /* 0x000fc00000000000 */
[----:B------:R-:W-:-:S00]  /*0250*/  NOP ;  /* 0x0000000000007918 */ /* 0x000fc00000000000 */
[----:B------:R-:W-:-:S00]  /*0260*/  NOP ;  /* 0x0000000000007918 */ /* 0x000fc00000000000 */
[----:B------:R-:W-:-:S00]  /*0270*/  NOP ;  /* 0x0000000000007918 */ /* 0x000fc00000000000 */
.L_x_1:


//--------------------- .nv.constant0.triton_poi_fused_cat_19 --------------------------
	.section	.nv.constant0.triton_poi_fused_cat_19,"a",@progbits
	.sectionflags	@""
	.align	4
.nv.constant0.triton_poi_fused_cat_19:
	.zero		548
